	.headerflags	@"EF_CUDA_TEXMODE_UNIFIED EF_CUDA_64BIT_ADDRESS EF_CUDA_ACCELERATORS EF_CUDA_SM90 EF_CUDA_VIRTUAL_SM(EF_CUDA_SM90)"
	.elftype	@"ET_EXEC"


//--------------------- .nv.info                  --------------------------
	.section	.nv.info,"",@"SHT_CUDA_INFO"
	.align	4


	//----- nvinfo : EIATTR_REGCOUNT
	.align		4
        /*0000*/ 	.byte	0x04, 0x2f
        /*0002*/ 	.short	(.L_1 - .L_0)
	.align		4
.L_0:
        /*0004*/ 	.word	index@(triton_poi_fused_avg_pool2d_max_pool2d_with_indices_1)
        /*0008*/ 	.word	0x00000028


	//----- nvinfo : EIATTR_MIN_STACK_SIZE
	.align		4
.L_1:
        /*000c*/ 	.byte	0x04, 0x12
        /*000e*/ 	.short	(.L_3 - .L_2)
	.align		4
.L_2:
        /*0010*/ 	.word	index@(triton_poi_fused_avg_pool2d_max_pool2d_with_indices_1)
        /*0014*/ 	.word	0x00000000


	//----- nvinfo : EIATTR_FRAME_SIZE
	.align		4
.L_3:
        /*0018*/ 	.byte	0x04, 0x11
        /*001a*/ 	.short	(.L_5 - .L_4)
	.align		4
.L_4:
        /*001c*/ 	.word	index@(triton_poi_fused_avg_pool2d_max_pool2d_with_indices_1)
        /*0020*/ 	.word	0x00000000


	//----- nvinfo : EIATTR_MIN_STACK_SIZE
	.align		4
.L_5:
        /*0024*/ 	.byte	0x04, 0x12
        /*0026*/ 	.short	(.L_7 - .L_6)
	.align		4
.L_6:
        /*0028*/ 	.word	index@(triton_poi_fused_avg_pool2d_max_pool2d_with_indices_1)
        /*002c*/ 	.word	0x00000000
.L_7:


//--------------------- .nv.info.triton_poi_fused_avg_pool2d_max_pool2d_with_indices_1 --------------------------
	.section	.nv.info.triton_poi_fused_avg_pool2d_max_pool2d_with_indices_1,"",@"SHT_CUDA_INFO"
	.sectionflags	@""
	.align	4


	//----- nvinfo : EIATTR_CUDA_API_VERSION
	.align		4
        /*0000*/ 	.byte	0x04, 0x37
        /*0002*/ 	.short	(.L_9 - .L_8)
.L_8:
        /*0004*/ 	.word	0x0000007c


	//----- nvinfo : EIATTR_KPARAM_INFO
	.align		4
.L_9:
        /*0008*/ 	.byte	0x04, 0x17
        /*000a*/ 	.short	(.L_11 - .L_10)
.L_10:
        /*000c*/ 	.word	0x00000000
        /*0010*/ 	.short	0x0004
        /*0012*/ 	.short	0x0020
        /*0014*/ 	.byte	0x00, 0xf0, 0x11, 0x00


	//----- nvinfo : EIATTR_KPARAM_INFO
	.align		4
.L_11:
        /*0018*/ 	.byte	0x04, 0x17
        /*001a*/ 	.short	(.L_13 - .L_12)
.L_12:
        /*001c*/ 	.word	0x00000000
        /*0020*/ 	.short	0x0003
        /*0022*/ 	.short	0x0018
        /*0024*/ 	.byte	0x00, 0xf4, 0x21, 0x00


	//----- nvinfo : EIATTR_KPARAM_INFO
	.align		4
.L_13:
        /*0028*/ 	.byte	0x04, 0x17
        /*002a*/ 	.short	(.L_15 - .L_14)
.L_14:
        /*002c*/ 	.word	0x00000000
        /*0030*/ 	.short	0x0002
        /*0032*/ 	.short	0x0010
        /*0034*/ 	.byte	0x00, 0xf4, 0x21, 0x00


	//----- nvinfo : EIATTR_KPARAM_INFO
	.align		4
.L_15:
        /*0038*/ 	.byte	0x04, 0x17
        /*003a*/ 	.short	(.L_17 - .L_16)
.L_16:
        /*003c*/ 	.word	0x00000000
        /*0040*/ 	.short	0x0001
        /*0042*/ 	.short	0x0008
        /*0044*/ 	.byte	0x00, 0xf4, 0x21, 0x00


	//----- nvinfo : EIATTR_KPARAM_INFO
	.align		4
.L_17:
        /*0048*/ 	.byte	0x04, 0x17
        /*004a*/ 	.short	(.L_19 - .L_18)
.L_18:
        /*004c*/ 	.word	0x00000000
        /*0050*/ 	.short	0x0000
        /*0052*/ 	.short	0x0000
        /*0054*/ 	.byte	0x00, 0xf4, 0x21, 0x00


	//----- nvinfo : EIATTR_SPARSE_MMA_MASK
	.align		4
.L_19:
        /*0058*/ 	.byte	0x03, 0x50
        /*005a*/ 	.short	0x0000


	//----- nvinfo : EIATTR_MAXREG_COUNT
	.align		4
        /*005c*/ 	.byte	0x03, 0x1b
        /*005e*/ 	.short	0x00ff


	//----- nvinfo : EIATTR_EXIT_INSTR_OFFSETS
	.align		4
        /*0060*/ 	.byte	0x04, 0x1c
        /*0062*/ 	.short	(.L_21 - .L_20)


	//   ....[0]....
.L_20:
        /*0064*/ 	.word	0x00000d30


	//   ....[1]....
        /*0068*/ 	.word	0x00000d50


	//----- nvinfo : EIATTR_REQNTID
	.align		4
.L_21:
        /*006c*/ 	.byte	0x04, 0x10
        /*006e*/ 	.short	(.L_23 - .L_22)
.L_22:
        /*0070*/ 	.word	0x00000080
        /*0074*/ 	.word	0x00000001
        /*0078*/ 	.word	0x00000001


	//----- nvinfo : EIATTR_CBANK_PARAM_SIZE
	.align		4
.L_23:
        /*007c*/ 	.byte	0x03, 0x19
        /*007e*/ 	.short	0x0024


	//----- nvinfo : EIATTR_PARAM_CBANK
	.align		4
        /*0080*/ 	.byte	0x04, 0x0a
        /*0082*/ 	.short	(.L_25 - .L_24)
	.align		4
.L_24:
        /*0084*/ 	.word	index@(.nv.constant0.triton_poi_fused_avg_pool2d_max_pool2d_with_indices_1)
        /*0088*/ 	.short	0x0210
        /*008a*/ 	.short	0x0024


	//----- nvinfo : EIATTR_SW_WAR
	.align		4
.L_25:
        /*008c*/ 	.byte	0x04, 0x36
        /*008e*/ 	.short	(.L_27 - .L_26)
.L_26:
        /*0090*/ 	.word	0x00000008
.L_27:


//--------------------- .nv.callgraph             --------------------------
	.section	.nv.callgraph,"",@"SHT_CUDA_CALLGRAPH"
	.align	4
	.sectionentsize	8
	.align		4
        /*0000*/ 	.word	0x00000000
	.align		4
        /*0004*/ 	.word	0xffffffff
	.align		4
        /*0008*/ 	.word	0x00000000
	.align		4
        /*000c*/ 	.word	0xfffffffe
	.align		4
        /*0010*/ 	.word	0x00000000
	.align		4
        /*0014*/ 	.word	0xfffffffd
	.align		4
        /*0018*/ 	.word	0x00000000
	.align		4
        /*001c*/ 	.word	0xfffffffc


//--------------------- .text.triton_poi_fused_avg_pool2d_max_pool2d_with_indices_1 --------------------------
	.section	.text.triton_poi_fused_avg_pool2d_max_pool2d_with_indices_1,"ax",@progbits
	.align	128
        .global         triton_poi_fused_avg_pool2d_max_pool2d_with_indices_1
        .type           triton_poi_fused_avg_pool2d_max_pool2d_with_indices_1,@function
        .size           triton_poi_fused_avg_pool2d_max_pool2d_with_indices_1,(.L_x_1 - triton_poi_fused_avg_pool2d_max_pool2d_with_indices_1)
        .other          triton_poi_fused_avg_pool2d_max_pool2d_with_indices_1,@"STO_CUDA_ENTRY STV_DEFAULT"
triton_poi_fused_avg_pool2d_max_pool2d_with_indices_1:
.text.triton_poi_fused_avg_pool2d_max_pool2d_with_indices_1:
[----:B------:R-:W0:Y:S02]  /*0000*/  LDC R1, c[0x0][0x28] ;  /* 0x00000a00ff017b82 */ /* 0x000e240000000800 */
[----:B------:R-:W1:Y:S01]  /*0010*/  S2R R23, SR_TID.X ;  /* 0x0000000000177919 */ /* 0x000e620000002100 */
[----:B------:R-:W2:Y:S01]  /*0020*/  LDC.64 R4, c[0x0][0x210] ;  /* 0x00008400ff047b82 */ /* 0x000ea20000000a00 */
[----:B------:R-:W-:Y:S01]  /*0030*/  CS2R R10, SRZ ;  /* 0x00000000000a7805 */ /* 0x000fe2000001ff00 */
[----:B------:R-:W-:Y:S01]  /*0040*/  ULDC.64 UR4, c[0x0][0x208] ;  /* 0x0000820000047ab9 */ /* 0x000fe20000000a00 */
[----:B------:R-:W3:Y:S01]  /*0050*/  S2R R0, SR_CTAID.X ;  /* 0x0000000000007919 */ /* 0x000ee20000002500 */
[----:B------:R-:W-:Y:S02]  /*0060*/  IMAD.MOV.U32 R12, RZ, RZ, RZ ;  /* 0x000000ffff0c7224 */ /* 0x000fe400078e00ff */
[----:B------:R-:W-:Y:S02]  /*0070*/  IMAD.MOV.U32 R14, RZ, RZ, RZ ;  /* 0x000000ffff0e7224 */ /* 0x000fe400078e00ff */
[----:B------:R-:W-:Y:S01]  /*0080*/  IMAD.MOV.U32 R18, RZ, RZ, RZ ;  /* 0x000000ffff127224 */ /* 0x000fe200078e00ff */
[----:B------:R-:W-:Y:S01]  /*0090*/  CS2R R26, SRZ ;  /* 0x00000000001a7805 */ /* 0x000fe2000001ff00 */
[----:B------:R-:W-:Y:S01]  /*00a0*/  ULDC.64 UR6, c[0x0][0x228] ;  /* 0x00008a0000067ab9 */ /* 0x000fe20000000a00 */
[----:B-1----:R-:W-:-:S02]  /*00b0*/  LOP3.LUT R23, R23, 0x7f, RZ, 0xc0, !PT ;  /* 0x0000007f17177812 */ /* 0x002fc400078ec0ff */
[----:B---3--:R-:W-:-:S03]  /*00c0*/  SHF.R.S32.HI R2, RZ, 0x18, R0 ;  /* 0x00000018ff027819 */ /* 0x008fc60000011400 */
[----:B------:R-:W-:Y:S01]  /*00d0*/  IMAD R23, R0, 0x80, R23 ;  /* 0x0000008000177824 */ /* 0x000fe200078e0217 */
[----:B------:R-:W-:-:S03]  /*00e0*/  SGXT R0, R2, 0x1 ;  /* 0x000000010200781a */ /* 0x000fc60000000200 */
[C---:B------:R-:W-:Y:S02]  /*00f0*/  VIADD R7, R23.reuse, 0xfffffffb ;  /* 0xfffffffb17077836 */ /* 0x040fe40000000000 */
[----:B------:R-:W-:Y:S01]  /*0100*/  VIADD R17, R23, 0xfffffffd ;  /* 0xfffffffd17117836 */ /* 0x000fe20000000000 */
[----:B------:R-:W-:-:S04]  /*0110*/  LEA.HI R0, R0, R23, RZ, 0x2 ;  /* 0x0000001700007211 */ /* 0x000fc800078f10ff */
[----:B------:R-:W-:Y:S02]  /*0120*/  SHF.R.S32.HI R2, RZ, 0x2, R0 ;  /* 0x00000002ff027819 */ /* 0x000fe40000011400 */
[----:B------:R-:W-:Y:S02]  /*0130*/  LOP3.LUT R6, R0, 0xfffffffc, RZ, 0xc0, !PT ;  /* 0xfffffffc00067812 */ /* 0x000fe400078ec0ff */
[----:B------:R-:W-:-:S03]  /*0140*/  LEA.HI R3, R2, R2, RZ, 0x2 ;  /* 0x0000000202037211 */ /* 0x000fc600078f10ff */
[----:B------:R-:W-:Y:S01]  /*0150*/  IMAD.IADD R21, R23, 0x1, -R6 ;  /* 0x0000000117157824 */ /* 0x000fe200078e0a06 */
[----:B------:R-:W-:Y:S01]  /*0160*/  LOP3.LUT R3, R3, 0xfffffffc, RZ, 0xc0, !PT ;  /* 0xfffffffc03037812 */ /* 0x000fe200078ec0ff */
[----:B--2---:R-:W-:-:S04]  /*0170*/  IMAD.WIDE R6, R7, 0x4, R4 ;  /* 0x0000000407067825 */ /* 0x004fc800078e0204 */
[----:B------:R-:W-:Y:S02]  /*0180*/  IMAD.IADD R0, R2, 0x1, -R3 ;  /* 0x0000000102007824 */ /* 0x000fe400078e0a03 */
[----:B------:R-:W-:Y:S02]  /*0190*/  VIADD R25, R21, 0x1 ;  /* 0x0000000115197836 */ /* 0x000fe40000000000 */
[----:B------:R-:W-:Y:S01]  /*01a0*/  VIADD R3, R23, 0xfffffffc ;  /* 0xfffffffc17037836 */ /* 0x000fe20000000000 */
[----:B------:R-:W-:Y:S02]  /*01b0*/  ISETP.GT.AND P0, PT, R0, RZ, PT ;  /* 0x000000ff0000720c */ /* 0x000fe40003f04270 */
[----:B------:R-:W-:Y:S01]  /*01c0*/  ISETP.GE.U32.AND P4, PT, R25, 0x4, PT ;  /* 0x000000041900780c */ /* 0x000fe20003f86070 */
[----:B------:R-:W-:Y:S01]  /*01d0*/  IMAD.WIDE R2, R3, 0x4, R4 ;  /* 0x0000000403027825 */ /* 0x000fe200078e0204 */
[C---:B------:R-:W-:Y:S02]  /*01e0*/  ISETP.GT.AND P1, PT, R21.reuse, RZ, P0 ;  /* 0x000000ff1500720c */ /* 0x040fe40000724270 */
[----:B------:R-:W-:-:S02]  /*01f0*/  ISETP.GT.AND P0, PT, R21, -0x1, P0 ;  /* 0xffffffff1500780c */ /* 0x000fc40000704270 */
[C---:B------:R-:W-:Y:S02]  /*0200*/  ISETP.LT.AND P6, PT, R23.reuse, 0x100, P1 ;  /* 0x000001001700780c */ /* 0x040fe40000fc1270 */
[----:B------:R-:W-:Y:S02]  /*0210*/  ISETP.LT.AND P5, PT, R23, 0x100, P0 ;  /* 0x000001001700780c */ /* 0x000fe400007a1270 */
[----:B------:R-:W-:Y:S01]  /*0220*/  ISETP.GT.AND P0, PT, R0, RZ, !P4 ;  /* 0x000000ff0000720c */ /* 0x000fe20006704270 */
[----:B------:R-:W-:Y:S01]  /*0230*/  IMAD.WIDE R16, R17, 0x4, R4 ;  /* 0x0000000411107825 */ /* 0x000fe200078e0204 */
[----:B------:R-:W-:Y:S02]  /*0240*/  ISETP.GE.AND P2, PT, R21, 0x3, PT ;  /* 0x000000031500780c */ /* 0x000fe40003f46270 */
[----:B------:R-:W-:Y:S01]  /*0250*/  ISETP.LT.AND P0, PT, R23, 0x100, P0 ;  /* 0x000001001700780c */ /* 0x000fe20000701270 */
[C---:B------:R-:W-:Y:S01]  /*0260*/  VIADD R8, R21.reuse, 0x2 ;  /* 0x0000000215087836 */ /* 0x040fe20000000000 */
[----:B------:R-:W-:-:S02]  /*0270*/  ISETP.GT.AND P1, PT, R21, 0x2, PT ;  /* 0x000000021500780c */ /* 0x000fc40003f24270 */
[C---:B------:R-:W-:Y:S01]  /*0280*/  ISETP.GE.AND P3, PT, R0.reuse, 0x3, PT ;  /* 0x000000030000780c */ /* 0x040fe20003f66270 */
[----:B------:R-:W2:Y:S01]  /*0290*/  @P6 LDG.E R10, desc[UR4][R6.64] ;  /* 0x00000004060a6981 */ /* 0x000ea2000c1e1900 */
[----:B------:R-:W-:Y:S01]  /*02a0*/  P2R R32, PR, RZ, 0x20 ;  /* 0x00000020ff207803 */ /* 0x000fe20000000000 */
[----:B------:R-:W-:Y:S01]  /*02b0*/  VIADD R20, R0, 0x1 ;  /* 0x0000000100147836 */ /* 0x000fe20000000000 */
[----:B------:R-:W-:Y:S01]  /*02c0*/  P2R R30, PR, RZ, 0x40 ;  /* 0x00000040ff1e7803 */ /* 0x000fe20000000000 */
[----:B------:R-:W3:Y:S04]  /*02d0*/  @P5 LDG.E R11, desc[UR4][R2.64] ;  /* 0x00000004020b5981 */ /* 0x000ee8000c1e1900 */
[----:B------:R-:W4:Y:S01]  /*02e0*/  @P0 LDG.E R12, desc[UR4][R16.64] ;  /* 0x00000004100c0981 */ /* 0x000f22000c1e1900 */
[----:B------:R-:W-:-:S02]  /*02f0*/  SEL R9, R8, RZ, !P2 ;  /* 0x000000ff08097207 */ /* 0x000fc40005000000 */
[C---:B------:R-:W-:Y:S01]  /*0300*/  ISETP.GT.AND P2, PT, R0.reuse, 0x2, PT ;  /* 0x000000020000780c */ /* 0x040fe20003f44270 */
[C---:B------:R-:W-:Y:S01]  /*0310*/  VIADD R8, R0.reuse, 0x2 ;  /* 0x0000000200087836 */ /* 0x040fe20000000000 */
[----:B------:R-:W-:Y:S01]  /*0320*/  ISETP.GT.AND P4, PT, R0, -0x1, !P4 ;  /* 0xffffffff0000780c */ /* 0x000fe20006784270 */
[----:B------:R-:W-:Y:S01]  /*0330*/  VIADD R15, R23, 0x3 ;  /* 0x00000003170f7836 */ /* 0x000fe20000000000 */
[----:B------:R1:W5:Y:S02]  /*0340*/  @P0 LDG.E R26, desc[UR4][R16.64] ;  /* 0x00000004101a0981 */ /* 0x000364000c1e1900 */
[----:B------:R-:W-:Y:S01]  /*0350*/  SEL R8, R8, RZ, !P3 ;  /* 0x000000ff08087207 */ /* 0x000fe20005800000 */
[----:B------:R-:W-:Y:S02]  /*0360*/  VIADD R22, R9, 0x5 ;  /* 0x0000000509167836 */ /* 0x000fe40000000000 */
[----:B------:R-:W-:Y:S02]  /*0370*/  @!P1 IMAD.MOV R22, RZ, RZ, R9 ;  /* 0x000000ffff169224 */ /* 0x000fe400078e0209 */
[----:B------:R-:W-:-:S02]  /*0380*/  VIADD R24, R8, 0x5 ;  /* 0x0000000508187836 */ /* 0x000fc40000000000 */
[----:B------:R-:W-:Y:S02]  /*0390*/  @!P2 IMAD.MOV R24, RZ, RZ, R8 ;  /* 0x000000ffff18a224 */ /* 0x000fe400078e0208 */
[----:B------:R-:W-:-:S04]  /*03a0*/  VIADD R9, R23, 0xffffffff ;  /* 0xffffffff17097836 */ /* 0x000fc80000000000 */
[----:B------:R-:W-:Y:S01]  /*03b0*/  IMAD.WIDE R8, R9, 0x4, R4 ;  /* 0x0000000409087825 */ /* 0x000fe200078e0204 */
[----:B--2---:R-:W-:Y:S02]  /*03c0*/  SEL R10, R10, 0xff800000, P6 ;  /* 0xff8000000a0a7807 */ /* 0x004fe40003000000 */
[----:B---3--:R-:W-:-:S04]  /*03d0*/  SEL R11, R11, 0xff800000, P5 ;  /* 0xff8000000b0b7807 */ /* 0x008fc80002800000 */
[C---:B------:R-:W-:Y:S02]  /*03e0*/  FSETP.GT.AND P5, PT, R11.reuse, R10, PT ;  /* 0x0000000a0b00720b */ /* 0x040fe40003fa4000 */
[----:B----4-:R-:W-:Y:S02]  /*03f0*/  SEL R12, R12, 0xff800000, P0 ;  /* 0xff8000000c0c7807 */ /* 0x010fe40000000000 */
[----:B------:R-:W-:Y:S02]  /*0400*/  FSETP.NAN.AND P2, PT, R11, R11, PT ;  /* 0x0000000b0b00720b */ /* 0x000fe40003f48000 */
[----:B------:R-:W-:-:S07]  /*0410*/  FSETP.NAN.AND P1, PT, R12, R12, PT ;  /* 0x0000000c0c00720b */ /* 0x000fce0003f28000 */
[----:B------:R-:W-:-:S04]  /*0420*/  @!P5 FSEL R11, R11, R10, P2 ;  /* 0x0000000a0b0bd208 */ /* 0x000fc80001000000 */
[----:B------:R-:W-:-:S04]  /*0430*/  FSETP.GEU.AND P3, PT, R11, R12, PT ;  /* 0x0000000c0b00720b */ /* 0x000fc80003f6e000 */
[----:B------:R-:W-:Y:S02]  /*0440*/  @!P1 FSEL R12, R12, R11, !P3 ;  /* 0x0000000b0c0c9208 */ /* 0x000fe40005800000 */
[----:B------:R-:W-:-:S04]  /*0450*/  ISETP.GT.AND P1, PT, R0, -0x1, PT ;  /* 0xffffffff0000780c */ /* 0x000fc80003f24270 */
[----:B------:R-:W-:-:S04]  /*0460*/  ISETP.GT.AND P1, PT, R21, RZ, P1 ;  /* 0x000000ff1500720c */ /* 0x000fc80000f24270 */
[----:B------:R-:W-:Y:S01]  /*0470*/  ISETP.LT.AND P1, PT, R23, 0x100, P1 ;  /* 0x000001001700780c */ /* 0x000fe20000f21270 */
[----:B------:R-:W-:-:S12]  /*0480*/  IMAD.MOV.U32 R10, RZ, RZ, RZ ;  /* 0x000000ffff0a7224 */ /* 0x000fd800078e00ff */
[----:B------:R-:W2:Y:S01]  /*0490*/  @P1 LDG.E R10, desc[UR4][R8.64] ;  /* 0x00000004080a1981 */ /* 0x000ea2000c1e1900 */
[----:B------:R-:W-:Y:S02]  /*04a0*/  P2R R33, PR, RZ, 0x8 ;  /* 0x00000008ff217803 */ /* 0x000fe40000000000 */
[----:B--2---:R-:W-:-:S04]  /*04b0*/  SEL R13, R10, 0xff800000, P1 ;  /* 0xff8000000a0d7807 */ /* 0x004fc80000800000 */
[-C--:B------:R-:W-:Y:S02]  /*04c0*/  FSETP.NAN.AND P2, PT, R13, R13.reuse, PT ;  /* 0x0000000d0d00720b */ /* 0x080fe40003f48000 */
[----:B------:R-:W-:-:S04]  /*04d0*/  FSETP.GEU.AND P3, PT, R12, R13, PT ;  /* 0x0000000d0c00720b */ /* 0x000fc80003f6e000 */
[----:B------:R-:W-:-:S07]  /*04e0*/  P2R R34, PR, RZ, 0x8 ;  /* 0x00000008ff227803 */ /* 0x000fce0000000000 */
[----:B------:R-:W-:Y:S02]  /*04f0*/  @!P2 FSEL R13, R13, R12, !P3 ;  /* 0x0000000c0d0da208 */ /* 0x000fe40005800000 */
[----:B------:R-:W-:Y:S02]  /*0500*/  LOP3.LUT R12, R0, R21, RZ, 0xfc, !PT ;  /* 0x00000015000c7212 */ /* 0x000fe400078efcff */
[----:B------:R-:W-:-:S04]  /*0510*/  ISETP.GE.AND P2, PT, R23, 0x100, PT ;  /* 0x000001001700780c */ /* 0x000fc80003f46270 */
[----:B------:R-:W-:Y:S01]  /*0520*/  ISETP.GT.AND P3, PT, R12, -0x1, !P2 ;  /* 0xffffffff0c00780c */ /* 0x000fe20005764270 */
[----:B------:R-:W-:-:S12]  /*0530*/  IMAD.WIDE R10, R23, 0x4, R4 ;  /* 0x00000004170a7825 */ /* 0x000fd800078e0204 */
[----:B------:R-:W2:Y:S01]  /*0540*/  @P3 LDG.E R14, desc[UR4][R10.64] ;  /* 0x000000040a0e3981 */ /* 0x000ea2000c1e1900 */
[----:B------:R-:W-:Y:S02]  /*0550*/  P2R R28, PR, RZ, 0x20 ;  /* 0x00000020ff1c7803 */ /* 0x000fe40000000000 */
[----:B------:R-:W-:Y:S02]  /*0560*/  P2R R36, PR, RZ, 0x2 ;  /* 0x00000002ff247803 */ /* 0x000fe40000000000 */
[----:B------:R-:W-:Y:S02]  /*0570*/  ISETP.LT.AND P4, PT, R23, 0x100, P4 ;  /* 0x000001001700780c */ /* 0x000fe40002781270 */
[----:B--2---:R-:W-:-:S04]  /*0580*/  SEL R14, R14, 0xff800000, P3 ;  /* 0xff8000000e0e7807 */ /* 0x004fc80001800000 */
[-C--:B------:R-:W-:Y:S02]  /*0590*/  FSETP.NAN.AND P5, PT, R14, R14.reuse, PT ;  /* 0x0000000e0e00720b */ /* 0x080fe40003fa8000 */
[----:B------:R-:W-:-:S11]  /*05a0*/  FSETP.GEU.AND P1, PT, R13, R14, PT ;  /* 0x0000000e0d00720b */ /* 0x000fd60003f2e000 */
[----:B------:R-:W-:Y:S01]  /*05b0*/  @!P5 FSEL R14, R14, R13, !P1 ;  /* 0x0000000d0e0ed208 */ /* 0x000fe20004800000 */
[----:B------:R-:W-:-:S04]  /*05c0*/  VIADD R13, R23, 0x1 ;  /* 0x00000001170d7836 */ /* 0x000fc80000000000 */
[----:B------:R-:W-:-:S05]  /*05d0*/  IMAD.WIDE R12, R13, 0x4, R4 ;  /* 0x000000040d0c7825 */ /* 0x000fca00078e0204 */
[----:B------:R-:W2:Y:S01]  /*05e0*/  @P4 LDG.E R18, desc[UR4][R12.64] ;  /* 0x000000040c124981 */ /* 0x000ea2000c1e1900 */
[----:B------:R-:W-:Y:S02]  /*05f0*/  P2R R35, PR, RZ, 0x2 ;  /* 0x00000002ff237803 */ /* 0x000fe40000000000 */
[----:B------:R-:W-:Y:S02]  /*0600*/  ISETP.GE.U32.AND P6, PT, R20, 0x4, PT ;  /* 0x000000041400780c */ /* 0x000fe40003fc6070 */
[----:B--2---:R-:W-:-:S04]  /*0610*/  SEL R18, R18, 0xff800000, P4 ;  /* 0xff80000012127807 */ /* 0x004fc80002000000 */
[-C--:B------:R-:W-:Y:S02]  /*0620*/  FSETP.NAN.AND P5, PT, R18, R18.reuse, PT ;  /* 0x000000121200720b */ /* 0x080fe40003fa8000 */
[----:B------:R-:W-:-:S11]  /*0630*/  FSETP.GEU.AND P1, PT, R14, R18, PT ;  /* 0x000000120e00720b */ /* 0x000fd60003f2e000 */
[----:B------:R-:W-:Y:S02]  /*0640*/  @!P5 FSEL R18, R18, R14, !P1 ;  /* 0x0000000e1212d208 */ /* 0x000fe40004800000 */
[----:B------:R-:W-:-:S04]  /*0650*/  ISETP.GT.AND P5, PT, R21, RZ, !P6 ;  /* 0x000000ff1500720c */ /* 0x000fc800077a4270 */
[----:B------:R-:W-:Y:S01]  /*0660*/  ISETP.LT.AND P5, PT, R23, 0x100, P5 ;  /* 0x000001001700780c */ /* 0x000fe20002fa1270 */
[----:B------:R-:W-:-:S12]  /*0670*/  IMAD.WIDE R14, R15, 0x4, R4 ;  /* 0x000000040f0e7825 */ /* 0x000fd800078e0204 */
[----:B------:R-:W2:Y:S01]  /*0680*/  @P5 LDG.E R27, desc[UR4][R14.64] ;  /* 0x000000040e1b5981 */ /* 0x000ea2000c1e1900 */
[----:B------:R-:W-:Y:S02]  /*0690*/  P2R R37, PR, RZ, 0x4 ;  /* 0x00000004ff257803 */ /* 0x000fe40000000000 */
[----:B------:R-:W-:Y:S02]  /*06a0*/  ISETP.GT.AND P6, PT, R21, -0x1, !P6 ;  /* 0xffffffff1500780c */ /* 0x000fe400077c4270 */
[----:B------:R-:W-:Y:S02]  /*06b0*/  P2R R31, PR, RZ, 0x2 ;  /* 0x00000002ff1f7803 */ /* 0x000fe40000000000 */
[C---:B------:R-:W-:Y:S01]  /*06c0*/  ISETP.LT.AND P6, PT, R23.reuse, 0x100, P6 ;  /* 0x000001001700780c */ /* 0x040fe200037c1270 */
[----:B------:R-:W-:Y:S02]  /*06d0*/  VIADD R19, R23, 0x4 ;  /* 0x0000000417137836 */ /* 0x000fe40000000000 */
[----:B-1----:R-:W-:Y:S01]  /*06e0*/  IMAD.MOV.U32 R16, RZ, RZ, RZ ;  /* 0x000000ffff107224 */ /* 0x002fe200078e00ff */
[----:B--2---:R-:W-:-:S04]  /*06f0*/  SEL R27, R27, 0xff800000, P5 ;  /* 0xff8000001b1b7807 */ /* 0x004fc80002800000 */
[-C--:B------:R-:W-:Y:S02]  /*0700*/  FSETP.NAN.AND P2, PT, R27, R27.reuse, PT ;  /* 0x0000001b1b00720b */ /* 0x080fe40003f48000 */
[----:B------:R-:W-:-:S11]  /*0710*/  FSETP.GEU.AND P1, PT, R18, R27, PT ;  /* 0x0000001b1200720b */ /* 0x000fd60003f2e000 */
[----:B------:R-:W-:Y:S01]  /*0720*/  @!P2 FSEL R27, R27, R18, !P1 ;  /* 0x000000121b1ba208 */ /* 0x000fe20004800000 */
[----:B------:R-:W-:-:S05]  /*0730*/  IMAD.WIDE R18, R19, 0x4, R4 ;  /* 0x0000000413127825 */ /* 0x000fca00078e0204 */
[----:B------:R-:W2:Y:S01]  /*0740*/  @P6 LDG.E R16, desc[UR4][R18.64] ;  /* 0x0000000412106981 */ /* 0x000ea2000c1e1900 */
[----:B------:R-:W-:Y:S02]  /*0750*/  P2R R29, PR, RZ, 0x2 ;  /* 0x00000002ff1d7803 */ /* 0x000fe40000000000 */
[----:B--2---:R-:W-:-:S04]  /*0760*/  SEL R16, R16, 0xff800000, P6 ;  /* 0xff80000010107807 */ /* 0x004fc80003000000 */
[-C--:B------:R-:W-:Y:S02]  /*0770*/  FSETP.NAN.AND P2, PT, R16, R16.reuse, PT ;  /* 0x000000101000720b */ /* 0x080fe40003f48000 */
[----:B------:R-:W-:-:S11]  /*0780*/  FSETP.GEU.AND P1, PT, R27, R16, PT ;  /* 0x000000101b00720b */ /* 0x000fd60003f2e000 */
[----:B------:R-:W-:Y:S01]  /*0790*/  @!P2 FSEL R16, R16, R27, !P1 ;  /* 0x0000001b1010a208 */ /* 0x000fe20004800000 */
[----:B------:R-:W-:-:S06]  /*07a0*/  IMAD.MOV.U32 R27, RZ, RZ, RZ ;  /* 0x000000ffff1b7224 */ /* 0x000fcc00078e00ff */
[----:B------:R1:W2:Y:S01]  /*07b0*/  @P3 LDG.E R27, desc[UR4][R10.64] ;  /* 0x000000040a1b3981 */ /* 0x0002a2000c1e1900 */
[----:B-----5:R-:W-:Y:S02]  /*07c0*/  SEL R26, R26, RZ, P0 ;  /* 0x000000ff1a1a7207 */ /* 0x020fe40000000000 */
[----:B------:R-:W-:Y:S02]  /*07d0*/  ISETP.NE.AND P0, PT, R33, RZ, PT ;  /* 0x000000ff2100720c */ /* 0x000fe40003f05270 */
[----:B------:R-:W-:Y:S02]  /*07e0*/  P2R R17, PR, RZ, 0x2 ;  /* 0x00000002ff117803 */ /* 0x000fe40000000000 */
[----:B------:R-:W-:Y:S02]  /*07f0*/  ISETP.NE.AND P1, PT, R36, RZ, PT ;  /* 0x000000ff2400720c */ /* 0x000fe40003f25270 */
[----:B-1----:R-:W-:Y:S02]  /*0800*/  CS2R R10, SRZ ;  /* 0x00000000000a7805 */ /* 0x002fe4000001ff00 */
[----:B------:R-:W-:-:S02]  /*0810*/  ISETP.NE.AND P2, PT, R37, RZ, PT ;  /* 0x000000ff2500720c */ /* 0x000fc40003f45270 */
[----:B------:R-:W-:Y:S02]  /*0820*/  LOP3.LUT R20, R20, R25, RZ, 0xfc, !PT ;  /* 0x0000001914147212 */ /* 0x000fe400078efcff */
[----:B------:R-:W3:Y:S05]  /*0830*/  @P5 LDG.E R11, desc[UR4][R14.64] ;  /* 0x000000040e0b5981 */ /* 0x000eea000c1e1900 */
[----:B------:R-:W4:Y:S01]  /*0840*/  @P1 LDG.E R10, desc[UR4][R8.64] ;  /* 0x00000004080a1981 */ /* 0x000f22000c1e1900 */
[----:B--2---:R-:W-:Y:S02]  /*0850*/  SEL R27, R27, RZ, P3 ;  /* 0x000000ff1b1b7207 */ /* 0x004fe40001800000 */
[----:B------:R-:W-:-:S02]  /*0860*/  ISETP.NE.AND P3, PT, R32, RZ, PT ;  /* 0x000000ff2000720c */ /* 0x000fc40003f65270 */
[----:B------:R-:W-:-:S06]  /*0870*/  CS2R R32, SRZ ;  /* 0x0000000000207805 */ /* 0x000fcc000001ff00 */
[----:B------:R-:W2:Y:S05]  /*0880*/  @P4 LDG.E R32, desc[UR4][R12.64] ;  /* 0x000000040c204981 */ /* 0x000eaa000c1e1900 */
[----:B------:R1:W5:Y:S01]  /*0890*/  @P3 LDG.E R33, desc[UR4][R2.64] ;  /* 0x0000000402213981 */ /* 0x000362000c1e1900 */
[----:B----4-:R-:W-:Y:S02]  /*08a0*/  SEL R10, R10, RZ, P1 ;  /* 0x000000ff0a0a7207 */ /* 0x010fe40000800000 */
[----:B------:R-:W-:-:S04]  /*08b0*/  ISETP.NE.AND P1, PT, R28, RZ, PT ;  /* 0x000000ff1c00720c */ /* 0x000fc80003f25270 */
[----:B-1----:R-:W-:-:S04]  /*08c0*/  SEL R2, RZ, 0x1, !P1 ;  /* 0x00000001ff027807 */ /* 0x002fc80004800000 */
[----:B------:R-:W-:Y:S02]  /*08d0*/  SEL R2, R2, 0x2, P0 ;  /* 0x0000000202027807 */ /* 0x000fe40000000000 */
[----:B------:R-:W-:Y:S01]  /*08e0*/  ISETP.LT.U32.AND P0, PT, R20, 0x4, !P2 ;  /* 0x000000041400780c */ /* 0x000fe20005701070 */
[----:B------:R-:W-:Y:S02]  /*08f0*/  VIADD R3, R23, 0x5 ;  /* 0x0000000517037836 */ /* 0x000fe40000000000 */
[----:B------:R-:W-:Y:S02]  /*0900*/  IMAD.MOV.U32 R8, RZ, RZ, RZ ;  /* 0x000000ffff087224 */ /* 0x000fe400078e00ff */
[----:B------:R-:W-:-:S08]  /*0910*/  IMAD.WIDE R4, R3, 0x4, R4 ;  /* 0x0000000403047825 */ /* 0x000fd000078e0204 */
[----:B------:R-:W4:Y:S01]  /*0920*/  @P0 LDG.E R8, desc[UR4][R4.64] ;  /* 0x0000000404080981 */ /* 0x000f22000c1e1900 */
[----:B--2---:R-:W-:Y:S02]  /*0930*/  SEL R32, R32, RZ, P4 ;  /* 0x000000ff20207207 */ /* 0x004fe40002000000 */
[----:B------:R-:W-:Y:S01]  /*0940*/  ISETP.NE.AND P4, PT, R30, RZ, PT ;  /* 0x000000ff1e00720c */ /* 0x000fe20003f85270 */
[----:B------:R-:W-:-:S12]  /*0950*/  IMAD.MOV.U32 R30, RZ, RZ, RZ ;  /* 0x000000ffff1e7224 */ /* 0x000fd800078e00ff */
[----:B------:R1:W2:Y:S02]  /*0960*/  @P4 LDG.E R30, desc[UR4][R6.64] ;  /* 0x00000004061e4981 */ /* 0x0002a4000c1e1900 */
[----:B-1----:R-:W-:-:S06]  /*0970*/  CS2R R6, SRZ ;  /* 0x0000000000067805 */ /* 0x002fcc000001ff00 */
[----:B------:R-:W2:Y:S04]  /*0980*/  @P6 LDG.E R6, desc[UR4][R18.64] ;  /* 0x0000000412066981 */ /* 0x000ea8000c1e1900 */
[----:B------:R1:W2:Y:S01]  /*0990*/  @P0 LDG.E R7, desc[UR4][R4.64] ;  /* 0x0000000404070981 */ /* 0x0002a2000c1e1900 */
[----:B------:R-:W-:Y:S01]  /*09a0*/  IADD3 R3, R22, -R21, -R0 ;  /* 0x8000001516037210 */ /* 0x000fe20007ffe800 */
[----:B------:R-:W-:-:S03]  /*09b0*/  IMAD.IADD R9, R21, 0x1, -R22 ;  /* 0x0000000115097824 */ /* 0x000fc600078e0a16 */
[----:B------:R-:W-:Y:S02]  /*09c0*/  IADD3 R3, R3, 0x1, R24 ;  /* 0x0000000103037810 */ /* 0x000fe40007ffe018 */
[----:B-----5:R-:W-:Y:S01]  /*09d0*/  SEL R33, R33, RZ, P3 ;  /* 0x000000ff21217207 */ /* 0x020fe20001800000 */
[----:B------:R-:W-:Y:S02]  /*09e0*/  IMAD.IADD R21, R22, 0x1, -R21 ;  /* 0x0000000116157824 */ /* 0x000fe400078e0a15 */
[----:B------:R-:W-:Y:S01]  /*09f0*/  IMAD R3, R0, R9, R3 ;  /* 0x0000000900037224 */ /* 0x000fe200078e0203 */
[----:B---3--:R-:W-:Y:S01]  /*0a00*/  SEL R11, R11, RZ, P5 ;  /* 0x000000ff0b0b7207 */ /* 0x008fe20002800000 */
[----:B-1----:R-:W1:Y:S02]  /*0a10*/  LDC.64 R4, c[0x0][0x218] ;  /* 0x00008600ff047b82 */ /* 0x002e640000000a00 */
[----:B------:R-:W-:Y:S01]  /*0a20*/  IMAD R3, R21, R24, R3 ;  /* 0x0000001815037224 */ /* 0x000fe200078e0203 */
[----:B------:R-:W-:-:S04]  /*0a30*/  ISETP.NE.AND P3, PT, R35, RZ, PT ;  /* 0x000000ff2300720c */ /* 0x000fc80003f65270 */
[----:B------:R-:W-:-:S04]  /*0a40*/  I2FP.F32.S32 R0, R3 ;  /* 0x0000000300007245 */ /* 0x000fc80000201400 */
[----:B------:R-:W-:Y:S02]  /*0a50*/  FSETP.GT.AND P1, PT, |R0|, 8.50705917302346158658e+37, PT ;  /* 0x7e8000000000780b */ /* 0x000fe40003f24200 */
[----:B------:R-:W-:Y:S02]  /*0a60*/  SHF.R.S32.HI R12, RZ, 0x1f, R23 ;  /* 0x0000001fff0c7819 */ /* 0x000fe40000011417 */
[----:B----4-:R-:W-:Y:S02]  /*0a70*/  SEL R8, R8, RZ, P0 ;  /* 0x000000ff08087207 */ /* 0x010fe40000000000 */
[----:B------:R-:W-:Y:S02]  /*0a80*/  LEA.HI R12, R12, R23, RZ, 0x6 ;  /* 0x000000170c0c7211 */ /* 0x000fe400078f30ff */
[----:B------:R-:W-:Y:S02]  /*0a90*/  ISETP.NE.AND P5, PT, R29, RZ, PT ;  /* 0x000000ff1d00720c */ /* 0x000fe40003fa5270 */
[----:B--2---:R-:W-:-:S05]  /*0aa0*/  SEL R30, R30, RZ, P4 ;  /* 0x000000ff1e1e7207 */ /* 0x004fca0002000000 */
[----:B------:R-:W-:Y:S01]  /*0ab0*/  FADD R33, R30, R33 ;  /* 0x000000211e217221 */ /* 0x000fe20000000000 */
[----:B------:R-:W-:-:S03]  /*0ac0*/  ISETP.NE.AND P4, PT, R34, RZ, PT ;  /* 0x000000ff2200720c */ /* 0x000fc60003f85270 */
[----:B------:R-:W-:Y:S01]  /*0ad0*/  FADD R33, R33, R26 ;  /* 0x0000001a21217221 */ /* 0x000fe20000000000 */
[----:B------:R-:W-:-:S03]  /*0ae0*/  SEL R2, R2, 0x3, P4 ;  /* 0x0000000302027807 */ /* 0x000fc60002000000 */
[----:B------:R-:W-:-:S04]  /*0af0*/  FADD R10, R33, R10 ;  /* 0x0000000a210a7221 */ /* 0x000fc80000000000 */
[----:B------:R-:W-:Y:S01]  /*0b00*/  FADD R27, R10, R27 ;  /* 0x0000001b0a1b7221 */ /* 0x000fe20000000000 */
[----:B------:R-:W-:Y:S02]  /*0b10*/  SEL R10, R2, 0x4, P3 ;  /* 0x00000004020a7807 */ /* 0x000fe40001800000 */
[C---:B------:R-:W-:Y:S01]  /*0b20*/  FSETP.GEU.AND P3, PT, |R0|.reuse, 1.175494350822287508e-38, PT ;  /* 0x008000000000780b */ /* 0x040fe20003f6e200 */
[----:B------:R-:W-:Y:S01]  /*0b30*/  FADD R32, R27, R32 ;  /* 0x000000201b207221 */ /* 0x000fe20000000000 */
[----:B------:R-:W-:Y:S01]  /*0b40*/  @P1 FMUL R0, R0, 0.25 ;  /* 0x3e80000000001820 */ /* 0x000fe20000400000 */
[----:B------:R-:W2:Y:S01]  /*0b50*/  LDC.64 R2, c[0x0][0x220] ;  /* 0x00008800ff027b82 */ /* 0x000ea20000000a00 */
[----:B------:R-:W-:Y:S01]  /*0b60*/  SEL R6, R6, RZ, P6 ;  /* 0x000000ff06067207 */ /* 0x000fe20003000000 */
[----:B------:R-:W-:Y:S01]  /*0b70*/  FADD R11, R32, R11 ;  /* 0x0000000b200b7221 */ /* 0x000fe20000000000 */
[----:B------:R-:W-:-:S03]  /*0b80*/  SEL R9, R7, 0xff800000, P0 ;  /* 0xff80000007097807 */ /* 0x000fc60000000000 */
[----:B------:R-:W-:-:S04]  /*0b90*/  FADD R11, R11, R6 ;  /* 0x000000060b0b7221 */ /* 0x000fc80000000000 */
[----:B------:R-:W-:Y:S01]  /*0ba0*/  @!P3 FMUL R0, R0, 16777216 ;  /* 0x4b8000000000b820 */ /* 0x000fe20000400000 */
[----:B------:R-:W-:-:S03]  /*0bb0*/  IMAD.SHL.U32 R6, R12, 0x2, RZ ;  /* 0x000000020c067824 */ /* 0x000fc600078e00ff */
[----:B------:R-:W3:Y:S01]  /*0bc0*/  MUFU.RCP R7, R0 ;  /* 0x0000000000077308 */ /* 0x000ee20000001000 */
[----:B------:R-:W-:Y:S01]  /*0bd0*/  FADD R8, R11, R8 ;  /* 0x000000080b087221 */ /* 0x000fe20000000000 */
[----:B------:R-:W-:Y:S02]  /*0be0*/  FSETP.NAN.AND P0, PT, R9, R9, PT ;  /* 0x000000090900720b */ /* 0x000fe40003f08000 */
[----:B------:R-:W-:Y:S01]  /*0bf0*/  LOP3.LUT R11, R12, 0xffffffc0, RZ, 0xc0, !PT ;  /* 0xffffffc00c0b7812 */ /* 0x000fe200078ec0ff */
[----:B------:R-:W-:Y:S01]  /*0c00*/  @P1 FMUL R8, R8, 0.25 ;  /* 0x3e80000008081820 */ /* 0x000fe20000400000 */
[----:B------:R-:W-:Y:S02]  /*0c10*/  LOP3.LUT R6, R6, 0xffffff80, RZ, 0xc0, !PT ;  /* 0xffffff8006067812 */ /* 0x000fe400078ec0ff */
[----:B------:R-:W-:Y:S01]  /*0c20*/  ISETP.NE.AND P6, PT, R31, RZ, PT ;  /* 0x000000ff1f00720c */ /* 0x000fe20003fc5270 */
[----:B------:R-:W-:Y:S01]  /*0c30*/  @!P3 FMUL R8, R8, 16777216 ;  /* 0x4b8000000808b820 */ /* 0x000fe20000400000 */
[----:B------:R-:W-:-:S02]  /*0c40*/  IADD3 R11, R6, R23, -R11 ;  /* 0x00000017060b7210 */ /* 0x000fc40007ffe80b */
[----:B------:R-:W-:Y:S02]  /*0c50*/  FSETP.GEU.AND P1, PT, R16, R9, PT ;  /* 0x000000091000720b */ /* 0x000fe40003f2e000 */
[----:B------:R-:W-:Y:S01]  /*0c60*/  SEL R10, R10, 0x5, P6 ;  /* 0x000000050a0a7807 */ /* 0x000fe20003000000 */
[----:B---3--:R-:W-:Y:S01]  /*0c70*/  FMUL R13, R7, R8 ;  /* 0x00000008070d7220 */ /* 0x008fe20000400000 */
[----:B-1----:R-:W-:Y:S01]  /*0c80*/  IMAD.WIDE R4, R11, 0x4, R4 ;  /* 0x000000040b047825 */ /* 0x002fe200078e0204 */
[----:B------:R-:W-:Y:S02]  /*0c90*/  ISETP.NE.AND P4, PT, R17, RZ, PT ;  /* 0x000000ff1100720c */ /* 0x000fe40003f85270 */
[----:B------:R-:W-:Y:S01]  /*0ca0*/  @!P0 SEL R9, R9, R16, !P1 ;  /* 0x0000001009098207 */ /* 0x000fe20004800000 */
[----:B--2---:R-:W-:Y:S01]  /*0cb0*/  IMAD.WIDE R2, R11, 0x4, R2 ;  /* 0x000000040b027825 */ /* 0x004fe200078e0202 */
[----:B------:R-:W-:Y:S02]  /*0cc0*/  SEL R10, R10, 0x6, P5 ;  /* 0x000000060a0a7807 */ /* 0x000fe40002800000 */
[----:B------:R-:W-:Y:S01]  /*0cd0*/  IADD3 R6, P0, R23, UR6, RZ ;  /* 0x0000000617067c10 */ /* 0x000fe2000ff1e0ff */
[----:B------:R1:W-:Y:S01]  /*0ce0*/  @!P2 STG.E desc[UR4][R4.64], R13 ;  /* 0x0000000d0400a986 */ /* 0x0003e2000c101904 */
[----:B------:R-:W-:-:S02]  /*0cf0*/  SEL R10, R10, 0x7, P4 ;  /* 0x000000070a0a7807 */ /* 0x000fc40002000000 */
[----:B------:R-:W-:Y:S01]  /*0d00*/  LEA.HI.X.SX32 R7, R23, UR7, 0x1, P0 ;  /* 0x0000000717077c11 */ /* 0x000fe200080f0eff */
[----:B------:R1:W-:Y:S01]  /*0d10*/  @!P2 STG.E desc[UR4][R2.64], R9 ;  /* 0x000000090200a986 */ /* 0x0003e2000c101904 */
[----:B------:R-:W-:Y:S01]  /*0d20*/  SEL R11, R10, 0x8, P1 ;  /* 0x000000080a0b7807 */ /* 0x000fe20000800000 */
[----:B------:R-:W-:Y:S06]  /*0d30*/  @P2 EXIT ;  /* 0x000000000000294d */ /* 0x000fec0003800000 */
[----:B------:R-:W-:Y:S01]  /*0d40*/  STG.E.U8 desc[UR4][R6.64], R11 ;  /* 0x0000000b06007986 */ /* 0x000fe2000c101104 */
[----:B------:R-:W-:Y:S05]  /*0d50*/  EXIT ;  /* 0x000000000000794d */ /* 0x000fea0003800000 */
.L_x_0:
[----:B------:R-:W-:-:S00]  /*0d60*/  BRA `(.L_x_0) ;  /* 0xfffffffc00fc7947 */ /* 0x000fc0000383ffff */
[----:B------:R-:W-:-:S00]  /*0d70*/  NOP ;  /* 0x0000000000007918 */ /* 0x000fc00000000000 */
        /* <DEDUP_REMOVED lines=8> */
.L_x_1:


//--------------------- .nv.constant0.triton_poi_fused_avg_pool2d_max_pool2d_with_indices_1 --------------------------
	.section	.nv.constant0.triton_poi_fused_avg_pool2d_max_pool2d_with_indices_1,"a",@progbits
	.sectionflags	@""
	.align	4
.nv.constant0.triton_poi_fused_avg_pool2d_max_pool2d_with_indices_1:
	.zero		564
